//
// Generated by NVIDIA NVVM Compiler
//
// Compiler Build ID: CL-36424714
// Cuda compilation tools, release 13.0, V13.0.88
// Based on NVVM 20.0.0
//

.version 9.0
.target sm_100
.address_size 64

	// .globl	_Z15matrixtransposePfS_ii
// _ZZ15matrixtransposePfS_iiE4tile has been demoted

.visible .entry _Z15matrixtransposePfS_ii(
	.param .u64 .ptr .align 1 _Z15matrixtransposePfS_ii_param_0,
	.param .u64 .ptr .align 1 _Z15matrixtransposePfS_ii_param_1,
	.param .u32 _Z15matrixtransposePfS_ii_param_2,
	.param .u32 _Z15matrixtransposePfS_ii_param_3
)
{
	.reg .pred 	%p<7>;
	.reg .b32 	%r<27>;
	.reg .b32 	%f<3>;
	.reg .b64 	%rd<9>;
	// demoted variable
	.shared .align 4 .b8 _ZZ15matrixtransposePfS_iiE4tile[4096];
	ld.param.u64 	%rd1, [_Z15matrixtransposePfS_ii_param_0];
	ld.param.u64 	%rd2, [_Z15matrixtransposePfS_ii_param_1];
	ld.param.u32 	%r11, [_Z15matrixtransposePfS_ii_param_2];
	ld.param.u32 	%r10, [_Z15matrixtransposePfS_ii_param_3];
	mov.u32 	%r12, %ctaid.x;
	shl.b32 	%r1, %r12, 5;
	mov.u32 	%r2, %tid.x;
	add.s32 	%r3, %r1, %r2;
	mov.u32 	%r13, %ctaid.y;
	shl.b32 	%r4, %r13, 5;
	mov.u32 	%r5, %tid.y;
	add.s32 	%r14, %r4, %r5;
	setp.ge.s32 	%p1, %r3, %r10;
	setp.ge.s32 	%p2, %r14, %r11;
	or.pred  	%p3, %p1, %p2;
	@%p3 bra 	$L__BB0_2;
	cvta.to.global.u64 	%rd3, %rd1;
	mad.lo.s32 	%r15, %r10, %r14, %r3;
	mul.wide.s32 	%rd4, %r15, 4;
	add.s64 	%rd5, %rd3, %rd4;
	ld.global.f32 	%f1, [%rd5];
	shl.b32 	%r16, %r5, 7;
	mov.u32 	%r17, _ZZ15matrixtransposePfS_iiE4tile;
	add.s32 	%r18, %r17, %r16;
	shl.b32 	%r19, %r2, 2;
	add.s32 	%r20, %r18, %r19;
	st.shared.f32 	[%r20], %f1;
$L__BB0_2:
	bar.sync 	0;
	add.s32 	%r7, %r4, %r2;
	add.s32 	%r8, %r1, %r5;
	setp.ge.s32 	%p4, %r7, %r11;
	setp.ge.s32 	%p5, %r8, %r10;
	or.pred  	%p6, %p4, %p5;
	@%p6 bra 	$L__BB0_4;
	shl.b32 	%r21, %r2, 7;
	mov.u32 	%r22, _ZZ15matrixtransposePfS_iiE4tile;
	add.s32 	%r23, %r22, %r21;
	shl.b32 	%r24, %r5, 2;
	add.s32 	%r25, %r23, %r24;
	ld.shared.f32 	%f2, [%r25];
	mad.lo.s32 	%r26, %r11, %r8, %r7;
	cvta.to.global.u64 	%rd6, %rd2;
	mul.wide.s32 	%rd7, %r26, 4;
	add.s64 	%rd8, %rd6, %rd7;
	st.global.f32 	[%rd8], %f2;
$L__BB0_4:
	ret;

}


// ===== COMPILED SASS (sm_100) =====

	.target	sm_100

	.elftype	@"ET_EXEC"


//--------------------- .note.nv.tkinfo           --------------------------
	.section	.note.nv.tkinfo,"",@"SHT_NOTE"
	.sectionflags	@"SHF_NOTE_NV_TKINFO"
	.tkinfo
        /*0018*/ 	.word	0x00000002
        /*0030*/ 	.string	""
        /*0030*/ 	.string	"ptxas"
        /*0030*/ 	.string	"Cuda compilation tools, release 13.0, V13.0.88"
        /*0030*/ 	.string	"Build cuda_13.0.r13.0/compiler.36424714_0"
        /*0030*/ 	.string	"-arch sm_100 -m 64 "



//--------------------- .note.nv.cuinfo           --------------------------
	.section	.note.nv.cuinfo,"",@"SHT_NOTE"
	.sectionflags	@"SHF_NOTE_NV_CUINFO"
        /*0018*/ 	.short	0x0002
        /*001a*/ 	.short	0x0064
        /*001c*/ 	.short	0x0082
	.zero		2


//--------------------- .nv.info                  --------------------------
	.section	.nv.info,"",@"SHT_CUDA_INFO"
	.align	4


	//----- nvinfo : EIATTR_REGCOUNT
	.align		4
        /*0000*/ 	.byte	0x04, 0x2f
        /*0002*/ 	.short	(.L_1 - .L_0)
	.align		4
.L_0:
        /*0004*/ 	.word	index@(_Z15matrixtransposePfS_ii)
        /*0008*/ 	.word	0x0000000c


	//----- nvinfo : EIATTR_FRAME_SIZE
	.align		4
.L_1:
        /*000c*/ 	.byte	0x04, 0x11
        /*000e*/ 	.short	(.L_3 - .L_2)
	.align		4
.L_2:
        /*0010*/ 	.word	index@(_Z15matrixtransposePfS_ii)
        /*0014*/ 	.word	0x00000000


	//----- nvinfo : EIATTR_MIN_STACK_SIZE
	.align		4
.L_3:
        /*0018*/ 	.byte	0x04, 0x12
        /*001a*/ 	.short	(.L_5 - .L_4)
	.align		4
.L_4:
        /*001c*/ 	.word	index@(_Z15matrixtransposePfS_ii)
        /*0020*/ 	.word	0x00000000
.L_5:


//--------------------- .nv.compat                --------------------------
	.section	.nv.compat,"",@"SHT_CUDA_COMPAT_INFO"
	.align	4
        /*0000*/ 	.byte	0x02, 0x09, 0x00, 0x00, 0x02, 0x02, 0x01, 0x00, 0x02, 0x05, 0x05, 0x00, 0x03, 0x07, 0x01, 0x01
        /*0010*/ 	.byte	0x02, 0x03, 0x00, 0x00, 0x02, 0x06, 0x01, 0x00, 0x04, 0x0b, 0x08, 0x00, 0x09, 0x00, 0x00, 0x00
        /*0020*/ 	.byte	0x00, 0x00, 0x00, 0x00


//--------------------- .nv.info._Z15matrixtransposePfS_ii --------------------------
	.section	.nv.info._Z15matrixtransposePfS_ii,"",@"SHT_CUDA_INFO"
	.sectionflags	@""
	.align	4


	//----- nvinfo : EIATTR_CUDA_API_VERSION
	.align		4
        /*0000*/ 	.byte	0x04, 0x37
        /*0002*/ 	.short	(.L_7 - .L_6)
.L_6:
        /*0004*/ 	.word	0x00000082


	//----- nvinfo : EIATTR_KPARAM_INFO
	.align		4
.L_7:
        /*0008*/ 	.byte	0x04, 0x17
        /*000a*/ 	.short	(.L_9 - .L_8)
.L_8:
        /*000c*/ 	.word	0x00000000
        /*0010*/ 	.short	0x0003
        /*0012*/ 	.short	0x0014
        /*0014*/ 	.byte	0x00, 0xf0, 0x11, 0x00


	//----- nvinfo : EIATTR_KPARAM_INFO
	.align		4
.L_9:
        /*0018*/ 	.byte	0x04, 0x17
        /*001a*/ 	.short	(.L_11 - .L_10)
.L_10:
        /*001c*/ 	.word	0x00000000
        /*0020*/ 	.short	0x0002
        /*0022*/ 	.short	0x0010
        /*0024*/ 	.byte	0x00, 0xf0, 0x11, 0x00


	//----- nvinfo : EIATTR_KPARAM_INFO
	.align		4
.L_11:
        /*0028*/ 	.byte	0x04, 0x17
        /*002a*/ 	.short	(.L_13 - .L_12)
.L_12:
        /*002c*/ 	.word	0x00000000
        /*0030*/ 	.short	0x0001
        /*0032*/ 	.short	0x0008
        /*0034*/ 	.byte	0x00, 0xf5, 0x21, 0x00


	//----- nvinfo : EIATTR_KPARAM_INFO
	.align		4
.L_13:
        /*0038*/ 	.byte	0x04, 0x17
        /*003a*/ 	.short	(.L_15 - .L_14)
.L_14:
        /*003c*/ 	.word	0x00000000
        /*0040*/ 	.short	0x0000
        /*0042*/ 	.short	0x0000
        /*0044*/ 	.byte	0x00, 0xf5, 0x21, 0x00


	//----- nvinfo : EIATTR_SPARSE_MMA_MASK
	.align		4
.L_15:
        /*0048*/ 	.byte	0x03, 0x50
        /*004a*/ 	.short	0x0000


	//----- nvinfo : EIATTR_MAXREG_COUNT
	.align		4
        /*004c*/ 	.byte	0x03, 0x1b
        /*004e*/ 	.short	0x00ff


	//----- nvinfo : EIATTR_NUM_BARRIERS
	.align		4
        /*0050*/ 	.byte	0x02, 0x4c
        /*0052*/ 	.byte	0x01
	.zero		1


	//----- nvinfo : EIATTR_MERCURY_ISA_VERSION
	.align		4
        /*0054*/ 	.byte	0x03, 0x5f
        /*0056*/ 	.short	0x0101


	//----- nvinfo : EIATTR_VRC_CTA_INIT_COUNT
	.align		4
        /*0058*/ 	.byte	0x02, 0x4a
	.zero		1
	.zero		1


	//----- nvinfo : EIATTR_EXIT_INSTR_OFFSETS
	.align		4
        /*005c*/ 	.byte	0x04, 0x1c
        /*005e*/ 	.short	(.L_17 - .L_16)


	//   ....[0]....
.L_16:
        /*0060*/ 	.word	0x000001a0


	//   ....[1]....
        /*0064*/ 	.word	0x00000250


	//----- nvinfo : EIATTR_CBANK_PARAM_SIZE
	.align		4
.L_17:
        /*0068*/ 	.byte	0x03, 0x19
        /*006a*/ 	.short	0x0018


	//----- nvinfo : EIATTR_PARAM_CBANK
	.align		4
        /*006c*/ 	.byte	0x04, 0x0a
        /*006e*/ 	.short	(.L_19 - .L_18)
	.align		4
.L_18:
        /*0070*/ 	.word	index@(.nv.constant0._Z15matrixtransposePfS_ii)
        /*0074*/ 	.short	0x0380
        /*0076*/ 	.short	0x0018


	//----- nvinfo : EIATTR_SW_WAR
	.align		4
.L_19:
        /*0078*/ 	.byte	0x04, 0x36
        /*007a*/ 	.short	(.L_21 - .L_20)
.L_20:
        /*007c*/ 	.word	0x00000008
.L_21:


//--------------------- .nv.callgraph             --------------------------
	.section	.nv.callgraph,"",@"SHT_CUDA_CALLGRAPH"
	.align	4
	.sectionentsize	8
	.align		4
        /*0000*/ 	.word	0x00000000
	.align		4
        /*0004*/ 	.word	0xffffffff
	.align		4
        /*0008*/ 	.word	0x00000000
	.align		4
        /*000c*/ 	.word	0xfffffffe
	.align		4
        /*0010*/ 	.word	0x00000000
	.align		4
        /*0014*/ 	.word	0xfffffffd
	.align		4
        /*0018*/ 	.word	0x00000000
	.align		4
        /*001c*/ 	.word	0xfffffffc


//--------------------- .text._Z15matrixtransposePfS_ii --------------------------
	.section	.text._Z15matrixtransposePfS_ii,"ax",@progbits
	.align	128
        .global         _Z15matrixtransposePfS_ii
        .type           _Z15matrixtransposePfS_ii,@function
        .size           _Z15matrixtransposePfS_ii,(.L_x_1 - _Z15matrixtransposePfS_ii)
        .other          _Z15matrixtransposePfS_ii,@"STO_CUDA_ENTRY STV_DEFAULT"
_Z15matrixtransposePfS_ii:
.text._Z15matrixtransposePfS_ii:
[----:B------:R-:W-:Y:S01]  /*0000*/  LDC R1, c[0x0][0x37c] ;  /* 0x0000df00ff017b82 */ /* 0x000fe20000000800 */
[----:B------:R-:W0:Y:S01]  /*0010*/  S2R R8, SR_TID.Y ;  /* 0x0000000000087919 */ /* 0x000e220000002200 */
[----:B------:R-:W1:Y:S01]  /*0020*/  LDCU.64 UR8, c[0x0][0x390] ;  /* 0x00007200ff0877ac */ /* 0x000e620008000a00 */
[----:B------:R-:W0:Y:S01]  /*0030*/  S2R R9, SR_CTAID.Y ;  /* 0x0000000000097919 */ /* 0x000e220000002600 */
[----:B------:R-:W2:Y:S01]  /*0040*/  LDCU.64 UR6, c[0x0][0x358] ;  /* 0x00006b00ff0677ac */ /* 0x000ea20008000a00 */
[----:B------:R-:W3:Y:S01]  /*0050*/  S2R R7, SR_CTAID.X ;  /* 0x0000000000077919 */ /* 0x000ee20000002500 */
[----:B------:R-:W3:Y:S01]  /*0060*/  S2R R6, SR_TID.X ;  /* 0x0000000000067919 */ /* 0x000ee20000002100 */
[----:B0-----:R-:W-:-:S05]  /*0070*/  IMAD R5, R9, 0x20, R8 ;  /* 0x0000002009057824 */ /* 0x001fca00078e0208 */
[----:B-1----:R-:W-:Y:S01]  /*0080*/  ISETP.GE.AND P0, PT, R5, UR8, PT ;  /* 0x0000000805007c0c */ /* 0x002fe2000bf06270 */
[----:B---3--:R-:W-:-:S05]  /*0090*/  IMAD R0, R7, 0x20, R6 ;  /* 0x0000002007007824 */ /* 0x008fca00078e0206 */
[----:B------:R-:W-:-:S13]  /*00a0*/  ISETP.GE.OR P0, PT, R0, UR9, P0 ;  /* 0x0000000900007c0c */ /* 0x000fda0008706670 */
[----:B------:R-:W0:Y:S01]  /*00b0*/  @!P0 LDC.64 R2, c[0x0][0x380] ;  /* 0x0000e000ff028b82 */ /* 0x000e220000000a00 */
[----:B------:R-:W-:-:S04]  /*00c0*/  @!P0 IMAD R5, R5, UR9, R0 ;  /* 0x0000000905058c24 */ /* 0x000fc8000f8e0200 */
[----:B0-----:R-:W-:-:S06]  /*00d0*/  @!P0 IMAD.WIDE R2, R5, 0x4, R2 ;  /* 0x0000000405028825 */ /* 0x001fcc00078e0202 */
[----:B--2---:R-:W2:Y:S01]  /*00e0*/  @!P0 LDG.E R2, desc[UR6][R2.64] ;  /* 0x0000000602028981 */ /* 0x004ea2000c1e1900 */
[----:B------:R-:W-:Y:S01]  /*00f0*/  @!P0 MOV R0, 0x400 ;  /* 0x0000040000008802 */ /* 0x000fe20000000f00 */
[----:B------:R-:W-:Y:S01]  /*0100*/  IMAD R4, R9, 0x20, R6 ;  /* 0x0000002009047824 */ /* 0x000fe200078e0206 */
[----:B------:R-:W-:Y:S01]  /*0110*/  LEA R7, R7, R8, 0x5 ;  /* 0x0000000807077211 */ /* 0x000fe200078e28ff */
[----:B------:R-:W0:Y:S03]  /*0120*/  @!P0 S2R R5, SR_CgaCtaId ;  /* 0x0000000000058919 */ /* 0x000e260000008800 */
[----:B------:R-:W-:-:S04]  /*0130*/  ISETP.GE.AND P1, PT, R7, UR9, PT ;  /* 0x0000000907007c0c */ /* 0x000fc8000bf26270 */
[----:B------:R-:W-:Y:S02]  /*0140*/  ISETP.GE.OR P1, PT, R4, UR8, P1 ;  /* 0x0000000804007c0c */ /* 0x000fe40008f26670 */
[----:B0-----:R-:W-:-:S04]  /*0150*/  @!P0 LEA R0, R5, R0, 0x18 ;  /* 0x0000000005008211 */ /* 0x001fc800078ec0ff */
[----:B------:R-:W-:-:S05]  /*0160*/  @!P0 LEA R0, R8, R0, 0x7 ;  /* 0x0000000008008211 */ /* 0x000fca00078e38ff */
[----:B------:R-:W-:-:S05]  /*0170*/  @!P0 IMAD R5, R6, 0x4, R0 ;  /* 0x0000000406058824 */ /* 0x000fca00078e0200 */
[----:B--2---:R0:W-:Y:S01]  /*0180*/  @!P0 STS [R5], R2 ;  /* 0x0000000205008388 */ /* 0x0041e20000000800 */
[----:B------:R-:W-:Y:S06]  /*0190*/  BAR.SYNC.DEFER_BLOCKING 0x0 ;  /* 0x0000000000007b1d */ /* 0x000fec0000010000 */
[----:B------:R-:W-:Y:S05]  /*01a0*/  @P1 EXIT ;  /* 0x000000000000194d */ /* 0x000fea0003800000 */
[----:B------:R-:W1:Y:S01]  /*01b0*/  S2UR UR5, SR_CgaCtaId ;  /* 0x00000000000579c3 */ /* 0x000e620000008800 */
[----:B------:R-:W-:Y:S01]  /*01c0*/  UMOV UR4, 0x400 ;  /* 0x0000040000047882 */ /* 0x000fe20000000000 */
[----:B------:R-:W-:-:S06]  /*01d0*/  IMAD R7, R7, UR8, R4 ;  /* 0x0000000807077c24 */ /* 0x000fcc000f8e0204 */
[----:B0-----:R-:W0:Y:S01]  /*01e0*/  LDC.64 R2, c[0x0][0x388] ;  /* 0x0000e200ff027b82 */ /* 0x001e220000000a00 */
[----:B-1----:R-:W-:-:S06]  /*01f0*/  ULEA UR4, UR5, UR4, 0x18 ;  /* 0x0000000405047291 */ /* 0x002fcc000f8ec0ff */
[----:B------:R-:W-:Y:S01]  /*0200*/  LEA R0, R6, UR4, 0x7 ;  /* 0x0000000406007c11 */ /* 0x000fe2000f8e38ff */
[----:B0-----:R-:W-:-:S03]  /*0210*/  IMAD.WIDE R2, R7, 0x4, R2 ;  /* 0x0000000407027825 */ /* 0x001fc600078e0202 */
[----:B------:R-:W-:-:S05]  /*0220*/  LEA R0, R8, R0, 0x2 ;  /* 0x0000000008007211 */ /* 0x000fca00078e10ff */
[----:B------:R-:W0:Y:S04]  /*0230*/  LDS R5, [R0] ;  /* 0x0000000000057984 */ /* 0x000e280000000800 */
[----:B0-----:R-:W-:Y:S01]  /*0240*/  STG.E desc[UR6][R2.64], R5 ;  /* 0x0000000502007986 */ /* 0x001fe2000c101906 */
[----:B------:R-:W-:Y:S05]  /*0250*/  EXIT ;  /* 0x000000000000794d */ /* 0x000fea0003800000 */
.L_x_0:
[----:B------:R-:W-:-:S00]  /*0260*/  BRA `(.L_x_0) ;  /* 0xfffffffc00fc7947 */ /* 0x000fc0000383ffff */
[----:B------:R-:W-:-:S00]  /*0270*/  NOP ;  /* 0x0000000000007918 */ /* 0x000fc00000000000 */
        /* <DEDUP_REMOVED lines=8> */
.L_x_1:


//--------------------- .nv.shared._Z15matrixtransposePfS_ii --------------------------
	.section	.nv.shared._Z15matrixtransposePfS_ii,"aw",@nobits
	.sectionflags	@""
	.align	4
.nv.shared._Z15matrixtransposePfS_ii:
	.zero		5120


//--------------------- .nv.shared.reserved.0     --------------------------
	.section	.nv.shared.reserved.0,"aw",@nobits
	.weak		__nv_reservedSMEM_offset_0_alias
	.size		__nv_reservedSMEM_offset_0_alias, 0, 64
	.other		__nv_reservedSMEM_offset_0_alias,@"STO_CUDA_RESERVED_SHARED STV_DEFAULT"
__nv_reservedSMEM_offset_0_alias:
	.zero		0
	.zero		64


//--------------------- .nv.constant0._Z15matrixtransposePfS_ii --------------------------
	.section	.nv.constant0._Z15matrixtransposePfS_ii,"a",@progbits
	.sectionflags	@""
	.align	4
.nv.constant0._Z15matrixtransposePfS_ii:
	.zero		920


//--------------------- SYMBOLS --------------------------

	.type		.nv.reservedSmem.offset0,@object
	.size		.nv.reservedSmem.offset0,0x4
	.type		.nv.reservedSmem.cap,@object
	.size		.nv.reservedSmem.cap,0x4
